//
// Generated by NVIDIA NVVM Compiler
//
// Compiler Build ID: CL-36424714
// Cuda compilation tools, release 13.0, V13.0.88
// Based on NVVM 20.0.0
//

.version 9.0
.target sm_100
.address_size 64

	// .globl	_Z15histogram_naivePiS_i
// _ZZ12histogram_smPiS_iE5smBin has been demoted

.visible .entry _Z15histogram_naivePiS_i(
	.param .u64 .ptr .align 1 _Z15histogram_naivePiS_i_param_0,
	.param .u64 .ptr .align 1 _Z15histogram_naivePiS_i_param_1,
	.param .u32 _Z15histogram_naivePiS_i_param_2
)
{
	.reg .b32 	%r<7>;
	.reg .b64 	%rd<9>;

	ld.param.u64 	%rd1, [_Z15histogram_naivePiS_i_param_0];
	ld.param.u64 	%rd2, [_Z15histogram_naivePiS_i_param_1];
	cvta.to.global.u64 	%rd3, %rd2;
	cvta.to.global.u64 	%rd4, %rd1;
	mov.u32 	%r1, %ctaid.x;
	mov.u32 	%r2, %ntid.x;
	mov.u32 	%r3, %tid.x;
	mad.lo.s32 	%r4, %r1, %r2, %r3;
	mul.wide.s32 	%rd5, %r4, 4;
	add.s64 	%rd6, %rd4, %rd5;
	ld.global.u32 	%r5, [%rd6];
	mul.wide.s32 	%rd7, %r5, 4;
	add.s64 	%rd8, %rd3, %rd7;
	atom.global.add.u32 	%r6, [%rd8], 1;
	ret;

}
	// .globl	_Z12histogram_smPiS_i
.visible .entry _Z12histogram_smPiS_i(
	.param .u64 .ptr .align 1 _Z12histogram_smPiS_i_param_0,
	.param .u64 .ptr .align 1 _Z12histogram_smPiS_i_param_1,
	.param .u32 _Z12histogram_smPiS_i_param_2
)
{
	.reg .pred 	%p<3>;
	.reg .b32 	%r<16>;
	.reg .b64 	%rd<9>;
	// demoted variable
	.shared .align 4 .b8 _ZZ12histogram_smPiS_iE5smBin[512];
	ld.param.u64 	%rd1, [_Z12histogram_smPiS_i_param_0];
	ld.param.u64 	%rd2, [_Z12histogram_smPiS_i_param_1];
	mov.u32 	%r1, %tid.x;
	setp.gt.u32 	%p1, %r1, 127;
	shl.b32 	%r3, %r1, 2;
	mov.u32 	%r4, _ZZ12histogram_smPiS_iE5smBin;
	add.s32 	%r2, %r4, %r3;
	@%p1 bra 	$L__BB1_2;
	mov.b32 	%r5, 0;
	st.shared.u32 	[%r2], %r5;
$L__BB1_2:
	setp.gt.u32 	%p2, %r1, 127;
	bar.sync 	0;
	mov.u32 	%r6, %ntid.x;
	mov.u32 	%r7, %ctaid.x;
	mad.lo.s32 	%r8, %r7, %r6, %r1;
	cvta.to.global.u64 	%rd3, %rd1;
	mul.wide.s32 	%rd4, %r8, 4;
	add.s64 	%rd5, %rd3, %rd4;
	ld.global.u32 	%r9, [%rd5];
	shl.b32 	%r10, %r9, 2;
	add.s32 	%r12, %r4, %r10;
	atom.shared.add.u32 	%r13, [%r12], 1;
	bar.sync 	0;
	@%p2 bra 	$L__BB1_4;
	cvta.to.global.u64 	%rd6, %rd2;
	mul.wide.u32 	%rd7, %r1, 4;
	add.s64 	%rd8, %rd6, %rd7;
	ld.shared.u32 	%r14, [%r2];
	atom.global.add.u32 	%r15, [%rd8], %r14;
$L__BB1_4:
	ret;

}


// ===== COMPILED SASS (sm_100) =====

	.target	sm_100

	.elftype	@"ET_EXEC"


//--------------------- .note.nv.tkinfo           --------------------------
	.section	.note.nv.tkinfo,"",@"SHT_NOTE"
	.sectionflags	@"SHF_NOTE_NV_TKINFO"
	.tkinfo
        /*0018*/ 	.word	0x00000002
        /*0030*/ 	.string	""
        /*0030*/ 	.string	"ptxas"
        /*0030*/ 	.string	"Cuda compilation tools, release 13.0, V13.0.88"
        /*0030*/ 	.string	"Build cuda_13.0.r13.0/compiler.36424714_0"
        /*0030*/ 	.string	"-arch sm_100 -m 64 "



//--------------------- .note.nv.cuinfo           --------------------------
	.section	.note.nv.cuinfo,"",@"SHT_NOTE"
	.sectionflags	@"SHF_NOTE_NV_CUINFO"
        /*0018*/ 	.short	0x0002
        /*001a*/ 	.short	0x0064
        /*001c*/ 	.short	0x0082
	.zero		2


//--------------------- .nv.info                  --------------------------
	.section	.nv.info,"",@"SHT_CUDA_INFO"
	.align	4


	//----- nvinfo : EIATTR_REGCOUNT
	.align		4
        /*0000*/ 	.byte	0x04, 0x2f
        /*0002*/ 	.short	(.L_1 - .L_0)
	.align		4
.L_0:
        /*0004*/ 	.word	index@(_Z15histogram_naivePiS_i)
        /*0008*/ 	.word	0x0000000a


	//----- nvinfo : EIATTR_FRAME_SIZE
	.align		4
.L_1:
        /*000c*/ 	.byte	0x04, 0x11
        /*000e*/ 	.short	(.L_3 - .L_2)
	.align		4
.L_2:
        /*0010*/ 	.word	index@(_Z15histogram_naivePiS_i)
        /*0014*/ 	.word	0x00000000


	//----- nvinfo : EIATTR_REGCOUNT
	.align		4
.L_3:
        /*0018*/ 	.byte	0x04, 0x2f
        /*001a*/ 	.short	(.L_5 - .L_4)
	.align		4
.L_4:
        /*001c*/ 	.word	index@(_Z12histogram_smPiS_i)
        /*0020*/ 	.word	0x0000000a


	//----- nvinfo : EIATTR_FRAME_SIZE
	.align		4
.L_5:
        /*0024*/ 	.byte	0x04, 0x11
        /*0026*/ 	.short	(.L_7 - .L_6)
	.align		4
.L_6:
        /*0028*/ 	.word	index@(_Z12histogram_smPiS_i)
        /*002c*/ 	.word	0x00000000


	//----- nvinfo : EIATTR_MIN_STACK_SIZE
	.align		4
.L_7:
        /*0030*/ 	.byte	0x04, 0x12
        /*0032*/ 	.short	(.L_9 - .L_8)
	.align		4
.L_8:
        /*0034*/ 	.word	index@(_Z12histogram_smPiS_i)
        /*0038*/ 	.word	0x00000000


	//----- nvinfo : EIATTR_MIN_STACK_SIZE
	.align		4
.L_9:
        /*003c*/ 	.byte	0x04, 0x12
        /*003e*/ 	.short	(.L_11 - .L_10)
	.align		4
.L_10:
        /*0040*/ 	.word	index@(_Z15histogram_naivePiS_i)
        /*0044*/ 	.word	0x00000000
.L_11:


//--------------------- .nv.compat                --------------------------
	.section	.nv.compat,"",@"SHT_CUDA_COMPAT_INFO"
	.align	4
        /*0000*/ 	.byte	0x02, 0x09, 0x00, 0x00, 0x02, 0x02, 0x01, 0x00, 0x02, 0x05, 0x05, 0x00, 0x03, 0x07, 0x01, 0x01
        /*0010*/ 	.byte	0x02, 0x03, 0x00, 0x00, 0x02, 0x06, 0x01, 0x00, 0x04, 0x0b, 0x08, 0x00, 0x09, 0x00, 0x00, 0x00
        /*0020*/ 	.byte	0x00, 0x00, 0x00, 0x00


//--------------------- .nv.info._Z12histogram_smPiS_i --------------------------
	.section	.nv.info._Z12histogram_smPiS_i,"",@"SHT_CUDA_INFO"
	.sectionflags	@""
	.align	4


	//----- nvinfo : EIATTR_CUDA_API_VERSION
	.align		4
        /*0000*/ 	.byte	0x04, 0x37
        /*0002*/ 	.short	(.L_13 - .L_12)
.L_12:
        /*0004*/ 	.word	0x00000082


	//----- nvinfo : EIATTR_KPARAM_INFO
	.align		4
.L_13:
        /*0008*/ 	.byte	0x04, 0x17
        /*000a*/ 	.short	(.L_15 - .L_14)
.L_14:
        /*000c*/ 	.word	0x00000000
        /*0010*/ 	.short	0x0002
        /*0012*/ 	.short	0x0010
        /*0014*/ 	.byte	0x00, 0xf0, 0x11, 0x00


	//----- nvinfo : EIATTR_KPARAM_INFO
	.align		4
.L_15:
        /*0018*/ 	.byte	0x04, 0x17
        /*001a*/ 	.short	(.L_17 - .L_16)
.L_16:
        /*001c*/ 	.word	0x00000000
        /*0020*/ 	.short	0x0001
        /*0022*/ 	.short	0x0008
        /*0024*/ 	.byte	0x00, 0xf5, 0x21, 0x00


	//----- nvinfo : EIATTR_KPARAM_INFO
	.align		4
.L_17:
        /*0028*/ 	.byte	0x04, 0x17
        /*002a*/ 	.short	(.L_19 - .L_18)
.L_18:
        /*002c*/ 	.word	0x00000000
        /*0030*/ 	.short	0x0000
        /*0032*/ 	.short	0x0000
        /*0034*/ 	.byte	0x00, 0xf5, 0x21, 0x00


	//----- nvinfo : EIATTR_SPARSE_MMA_MASK
	.align		4
.L_19:
        /*0038*/ 	.byte	0x03, 0x50
        /*003a*/ 	.short	0x0000


	//----- nvinfo : EIATTR_MAXREG_COUNT
	.align		4
        /*003c*/ 	.byte	0x03, 0x1b
        /*003e*/ 	.short	0x00ff


	//----- nvinfo : EIATTR_NUM_BARRIERS
	.align		4
        /*0040*/ 	.byte	0x02, 0x4c
        /*0042*/ 	.byte	0x01
	.zero		1


	//----- nvinfo : EIATTR_MERCURY_ISA_VERSION
	.align		4
        /*0044*/ 	.byte	0x03, 0x5f
        /*0046*/ 	.short	0x0101


	//----- nvinfo : EIATTR_VRC_CTA_INIT_COUNT
	.align		4
        /*0048*/ 	.byte	0x02, 0x4a
	.zero		1
	.zero		1


	//----- nvinfo : EIATTR_EXIT_INSTR_OFFSETS
	.align		4
        /*004c*/ 	.byte	0x04, 0x1c
        /*004e*/ 	.short	(.L_21 - .L_20)


	//   ....[0]....
.L_20:
        /*0050*/ 	.word	0x00000130


	//   ....[1]....
        /*0054*/ 	.word	0x00000180


	//----- nvinfo : EIATTR_CBANK_PARAM_SIZE
	.align		4
.L_21:
        /*0058*/ 	.byte	0x03, 0x19
        /*005a*/ 	.short	0x0014


	//----- nvinfo : EIATTR_PARAM_CBANK
	.align		4
        /*005c*/ 	.byte	0x04, 0x0a
        /*005e*/ 	.short	(.L_23 - .L_22)
	.align		4
.L_22:
        /*0060*/ 	.word	index@(.nv.constant0._Z12histogram_smPiS_i)
        /*0064*/ 	.short	0x0380
        /*0066*/ 	.short	0x0014


	//----- nvinfo : EIATTR_SW_WAR
	.align		4
.L_23:
        /*0068*/ 	.byte	0x04, 0x36
        /*006a*/ 	.short	(.L_25 - .L_24)
.L_24:
        /*006c*/ 	.word	0x00000008
.L_25:


//--------------------- .nv.info._Z15histogram_naivePiS_i --------------------------
	.section	.nv.info._Z15histogram_naivePiS_i,"",@"SHT_CUDA_INFO"
	.sectionflags	@""
	.align	4


	//----- nvinfo : EIATTR_CUDA_API_VERSION
	.align		4
        /*0000*/ 	.byte	0x04, 0x37
        /*0002*/ 	.short	(.L_27 - .L_26)
.L_26:
        /*0004*/ 	.word	0x00000082


	//----- nvinfo : EIATTR_KPARAM_INFO
	.align		4
.L_27:
        /*0008*/ 	.byte	0x04, 0x17
        /*000a*/ 	.short	(.L_29 - .L_28)
.L_28:
        /*000c*/ 	.word	0x00000000
        /*0010*/ 	.short	0x0002
        /*0012*/ 	.short	0x0010
        /*0014*/ 	.byte	0x00, 0xf0, 0x11, 0x00


	//----- nvinfo : EIATTR_KPARAM_INFO
	.align		4
.L_29:
        /*0018*/ 	.byte	0x04, 0x17
        /*001a*/ 	.short	(.L_31 - .L_30)
.L_30:
        /*001c*/ 	.word	0x00000000
        /*0020*/ 	.short	0x0001
        /*0022*/ 	.short	0x0008
        /*0024*/ 	.byte	0x00, 0xf5, 0x21, 0x00


	//----- nvinfo : EIATTR_KPARAM_INFO
	.align		4
.L_31:
        /*0028*/ 	.byte	0x04, 0x17
        /*002a*/ 	.short	(.L_33 - .L_32)
.L_32:
        /*002c*/ 	.word	0x00000000
        /*0030*/ 	.short	0x0000
        /*0032*/ 	.short	0x0000
        /*0034*/ 	.byte	0x00, 0xf5, 0x21, 0x00


	//----- nvinfo : EIATTR_SPARSE_MMA_MASK
	.align		4
.L_33:
        /*0038*/ 	.byte	0x03, 0x50
        /*003a*/ 	.short	0x0000


	//----- nvinfo : EIATTR_MAXREG_COUNT
	.align		4
        /*003c*/ 	.byte	0x03, 0x1b
        /*003e*/ 	.short	0x00ff


	//----- nvinfo : EIATTR_MERCURY_ISA_VERSION
	.align		4
        /*0040*/ 	.byte	0x03, 0x5f
        /*0042*/ 	.short	0x0101


	//----- nvinfo : EIATTR_VRC_CTA_INIT_COUNT
	.align		4
        /*0044*/ 	.byte	0x02, 0x4a
	.zero		1
	.zero		1


	//----- nvinfo : EIATTR_EXIT_INSTR_OFFSETS
	.align		4
        /*0048*/ 	.byte	0x04, 0x1c
        /*004a*/ 	.short	(.L_35 - .L_34)


	//   ....[0]....
.L_34:
        /*004c*/ 	.word	0x000000d0


	//----- nvinfo : EIATTR_CBANK_PARAM_SIZE
	.align		4
.L_35:
        /*0050*/ 	.byte	0x03, 0x19
        /*0052*/ 	.short	0x0014


	//----- nvinfo : EIATTR_PARAM_CBANK
	.align		4
        /*0054*/ 	.byte	0x04, 0x0a
        /*0056*/ 	.short	(.L_37 - .L_36)
	.align		4
.L_36:
        /*0058*/ 	.word	index@(.nv.constant0._Z15histogram_naivePiS_i)
        /*005c*/ 	.short	0x0380
        /*005e*/ 	.short	0x0014


	//----- nvinfo : EIATTR_SW_WAR
	.align		4
.L_37:
        /*0060*/ 	.byte	0x04, 0x36
        /*0062*/ 	.short	(.L_39 - .L_38)
.L_38:
        /*0064*/ 	.word	0x00000008
.L_39:


//--------------------- .nv.callgraph             --------------------------
	.section	.nv.callgraph,"",@"SHT_CUDA_CALLGRAPH"
	.align	4
	.sectionentsize	8
	.align		4
        /*0000*/ 	.word	0x00000000
	.align		4
        /*0004*/ 	.word	0xffffffff
	.align		4
        /*0008*/ 	.word	0x00000000
	.align		4
        /*000c*/ 	.word	0xfffffffe
	.align		4
        /*0010*/ 	.word	0x00000000
	.align		4
        /*0014*/ 	.word	0xfffffffd
	.align		4
        /*0018*/ 	.word	0x00000000
	.align		4
        /*001c*/ 	.word	0xfffffffc


//--------------------- .text._Z12histogram_smPiS_i --------------------------
	.section	.text._Z12histogram_smPiS_i,"ax",@progbits
	.align	128
        .global         _Z12histogram_smPiS_i
        .type           _Z12histogram_smPiS_i,@function
        .size           _Z12histogram_smPiS_i,(.L_x_2 - _Z12histogram_smPiS_i)
        .other          _Z12histogram_smPiS_i,@"STO_CUDA_ENTRY STV_DEFAULT"
_Z12histogram_smPiS_i:
.text._Z12histogram_smPiS_i:
[----:B------:R-:W-:Y:S01]  /*0000*/  LDC R1, c[0x0][0x37c] ;  /* 0x0000df00ff017b82 */ /* 0x000fe20000000800 */
[----:B------:R-:W0:Y:S07]  /*0010*/  S2R R7, SR_TID.X ;  /* 0x0000000000077919 */ /* 0x000e2e0000002100 */
[----:B------:R-:W1:Y:S01]  /*0020*/  S2UR UR5, SR_CgaCtaId ;  /* 0x00000000000579c3 */ /* 0x000e620000008800 */
[----:B------:R-:W2:Y:S01]  /*0030*/  LDCU UR8, c[0x0][0x360] ;  /* 0x00006c00ff0877ac */ /* 0x000ea20008000800 */
[----:B------:R-:W2:Y:S01]  /*0040*/  S2R R0, SR_CTAID.X ;  /* 0x0000000000007919 */ /* 0x000ea20000002500 */
[----:B------:R-:W-:Y:S01]  /*0050*/  UMOV UR4, 0x400 ;  /* 0x0000040000047882 */ /* 0x000fe20000000000 */
[----:B------:R-:W3:Y:S04]  /*0060*/  LDCU.64 UR6, c[0x0][0x358] ;  /* 0x00006b00ff0677ac */ /* 0x000ee80008000a00 */
[----:B------:R-:W4:Y:S01]  /*0070*/  LDC.64 R2, c[0x0][0x380] ;  /* 0x0000e000ff027b82 */ /* 0x000f220000000a00 */
[----:B-1----:R-:W-:Y:S01]  /*0080*/  ULEA UR4, UR5, UR4, 0x18 ;  /* 0x0000000405047291 */ /* 0x002fe2000f8ec0ff */
[----:B0-----:R-:W-:Y:S01]  /*0090*/  ISETP.GT.U32.AND P0, PT, R7, 0x7f, PT ;  /* 0x0000007f0700780c */ /* 0x001fe20003f04070 */
[----:B--2---:R-:W-:-:S04]  /*00a0*/  IMAD R5, R0, UR8, R7 ;  /* 0x0000000800057c24 */ /* 0x004fc8000f8e0207 */
[----:B------:R-:W-:Y:S01]  /*00b0*/  LEA R0, R7, UR4, 0x2 ;  /* 0x0000000407007c11 */ /* 0x000fe2000f8e10ff */
[----:B----4-:R-:W-:-:S07]  /*00c0*/  IMAD.WIDE R2, R5, 0x4, R2 ;  /* 0x0000000405027825 */ /* 0x010fce00078e0202 */
[----:B------:R0:W-:Y:S01]  /*00d0*/  @!P0 STS [R0], RZ ;  /* 0x000000ff00008388 */ /* 0x0001e20000000800 */
[----:B------:R-:W-:Y:S06]  /*00e0*/  BAR.SYNC.DEFER_BLOCKING 0x0 ;  /* 0x0000000000007b1d */ /* 0x000fec0000010000 */
[----:B---3--:R-:W2:Y:S02]  /*00f0*/  LDG.E R2, desc[UR6][R2.64] ;  /* 0x0000000602027981 */ /* 0x008ea4000c1e1900 */
[----:B--2---:R-:W-:-:S05]  /*0100*/  LEA R4, R2, UR4, 0x2 ;  /* 0x0000000402047c11 */ /* 0x004fca000f8e10ff */
[----:B------:R0:W-:Y:S01]  /*0110*/  ATOMS.POPC.INC.32 RZ, [R4+URZ] ;  /* 0x0000000004ff7f8c */ /* 0x0001e2000d8000ff */
[----:B------:R-:W-:Y:S06]  /*0120*/  BAR.SYNC.DEFER_BLOCKING 0x0 ;  /* 0x0000000000007b1d */ /* 0x000fec0000010000 */
[----:B------:R-:W-:Y:S05]  /*0130*/  @P0 EXIT ;  /* 0x000000000000094d */ /* 0x000fea0003800000 */
[----:B------:R-:W1:Y:S01]  /*0140*/  LDS R5, [R0] ;  /* 0x0000000000057984 */ /* 0x000e620000000800 */
[----:B------:R-:W2:Y:S02]  /*0150*/  LDC.64 R2, c[0x0][0x388] ;  /* 0x0000e200ff027b82 */ /* 0x000ea40000000a00 */
[----:B--2---:R-:W-:-:S05]  /*0160*/  IMAD.WIDE.U32 R2, R7, 0x4, R2 ;  /* 0x0000000407027825 */ /* 0x004fca00078e0002 */
[----:B-1----:R-:W-:Y:S01]  /*0170*/  REDG.E.ADD.STRONG.GPU desc[UR6][R2.64], R5 ;  /* 0x000000050200798e */ /* 0x002fe2000c12e106 */
[----:B------:R-:W-:Y:S05]  /*0180*/  EXIT ;  /* 0x000000000000794d */ /* 0x000fea0003800000 */
.L_x_0:
[----:B------:R-:W-:-:S00]  /*0190*/  BRA `(.L_x_0) ;  /* 0xfffffffc00fc7947 */ /* 0x000fc0000383ffff */
[----:B------:R-:W-:-:S00]  /*01a0*/  NOP ;  /* 0x0000000000007918 */ /* 0x000fc00000000000 */
        /* <DEDUP_REMOVED lines=13> */
.L_x_2:


//--------------------- .text._Z15histogram_naivePiS_i --------------------------
	.section	.text._Z15histogram_naivePiS_i,"ax",@progbits
	.align	128
        .global         _Z15histogram_naivePiS_i
        .type           _Z15histogram_naivePiS_i,@function
        .size           _Z15histogram_naivePiS_i,(.L_x_3 - _Z15histogram_naivePiS_i)
        .other          _Z15histogram_naivePiS_i,@"STO_CUDA_ENTRY STV_DEFAULT"
_Z15histogram_naivePiS_i:
.text._Z15histogram_naivePiS_i:
[----:B------:R-:W-:Y:S01]  /*0000*/  LDC R1, c[0x0][0x37c] ;  /* 0x0000df00ff017b82 */ /* 0x000fe20000000800 */
[----:B------:R-:W0:Y:S07]  /*0010*/  S2R R0, SR_TID.X ;  /* 0x0000000000007919 */ /* 0x000e2e0000002100 */
[----:B------:R-:W0:Y:S01]  /*0020*/  S2UR UR6, SR_CTAID.X ;  /* 0x00000000000679c3 */ /* 0x000e220000002500 */
[----:B------:R-:W1:Y:S07]  /*0030*/  LDCU.64 UR4, c[0x0][0x358] ;  /* 0x00006b00ff0477ac */ /* 0x000e6e0008000a00 */
[----:B------:R-:W0:Y:S08]  /*0040*/  LDC R5, c[0x0][0x360] ;  /* 0x0000d800ff057b82 */ /* 0x000e300000000800 */
[----:B------:R-:W2:Y:S01]  /*0050*/  LDC.64 R2, c[0x0][0x380] ;  /* 0x0000e000ff027b82 */ /* 0x000ea20000000a00 */
[----:B0-----:R-:W-:-:S04]  /*0060*/  IMAD R5, R5, UR6, R0 ;  /* 0x0000000605057c24 */ /* 0x001fc8000f8e0200 */
[----:B--2---:R-:W-:-:S03]  /*0070*/  IMAD.WIDE R2, R5, 0x4, R2 ;  /* 0x0000000405027825 */ /* 0x004fc600078e0202 */
[----:B------:R-:W0:Y:S03]  /*0080*/  LDC.64 R4, c[0x0][0x388] ;  /* 0x0000e200ff047b82 */ /* 0x000e260000000a00 */
[----:B-1----:R-:W0:Y:S01]  /*0090*/  LDG.E R3, desc[UR4][R2.64] ;  /* 0x0000000402037981 */ /* 0x002e22000c1e1900 */
[----:B------:R-:W-:Y:S02]  /*00a0*/  HFMA2 R7, -RZ, RZ, 0, 5.9604644775390625e-08 ;  /* 0x00000001ff077431 */ /* 0x000fe400000001ff */
[----:B0-----:R-:W-:-:S05]  /*00b0*/  IMAD.WIDE R4, R3, 0x4, R4 ;  /* 0x0000000403047825 */ /* 0x001fca00078e0204 */
[----:B------:R-:W-:Y:S01]  /*00c0*/  REDG.E.ADD.STRONG.GPU desc[UR4][R4.64], R7 ;  /* 0x000000070400798e */ /* 0x000fe2000c12e104 */
[----:B------:R-:W-:Y:S05]  /*00d0*/  EXIT ;  /* 0x000000000000794d */ /* 0x000fea0003800000 */
.L_x_1:
        /* <DEDUP_REMOVED lines=10> */
.L_x_3:


//--------------------- .nv.shared._Z12histogram_smPiS_i --------------------------
	.section	.nv.shared._Z12histogram_smPiS_i,"aw",@nobits
	.sectionflags	@""
	.align	4
.nv.shared._Z12histogram_smPiS_i:
	.zero		1536


//--------------------- .nv.shared.reserved.0     --------------------------
	.section	.nv.shared.reserved.0,"aw",@nobits
	.weak		__nv_reservedSMEM_offset_0_alias
	.size		__nv_reservedSMEM_offset_0_alias, 0, 64
	.other		__nv_reservedSMEM_offset_0_alias,@"STO_CUDA_RESERVED_SHARED STV_DEFAULT"
__nv_reservedSMEM_offset_0_alias:
	.zero		0
	.zero		64


//--------------------- .nv.constant0._Z12histogram_smPiS_i --------------------------
	.section	.nv.constant0._Z12histogram_smPiS_i,"a",@progbits
	.sectionflags	@""
	.align	4
.nv.constant0._Z12histogram_smPiS_i:
	.zero		916


//--------------------- .nv.constant0._Z15histogram_naivePiS_i --------------------------
	.section	.nv.constant0._Z15histogram_naivePiS_i,"a",@progbits
	.sectionflags	@""
	.align	4
.nv.constant0._Z15histogram_naivePiS_i:
	.zero		916


//--------------------- SYMBOLS --------------------------

	.type		.nv.reservedSmem.offset0,@object
	.size		.nv.reservedSmem.offset0,0x4
	.type		.nv.reservedSmem.cap,@object
	.size		.nv.reservedSmem.cap,0x4
